//
// Generated by NVIDIA NVVM Compiler
//
// Compiler Build ID: CL-36424714
// Cuda compilation tools, release 13.0, V13.0.88
// Based on NVVM 20.0.0
//

.version 9.0
.target sm_100
.address_size 64

	// .globl	_Z12merge_kernelPiS_ii

.visible .entry _Z12merge_kernelPiS_ii(
	.param .u64 .ptr .align 1 _Z12merge_kernelPiS_ii_param_0,
	.param .u64 .ptr .align 1 _Z12merge_kernelPiS_ii_param_1,
	.param .u32 _Z12merge_kernelPiS_ii_param_2,
	.param .u32 _Z12merge_kernelPiS_ii_param_3
)
{
	.reg .pred 	%p<19>;
	.reg .b32 	%r<101>;
	.reg .b64 	%rd<31>;

	ld.param.u64 	%rd7, [_Z12merge_kernelPiS_ii_param_0];
	ld.param.u64 	%rd8, [_Z12merge_kernelPiS_ii_param_1];
	ld.param.u32 	%r49, [_Z12merge_kernelPiS_ii_param_2];
	ld.param.u32 	%r50, [_Z12merge_kernelPiS_ii_param_3];
	cvta.to.global.u64 	%rd1, %rd8;
	cvta.to.global.u64 	%rd2, %rd7;
	mov.u32 	%r51, %ctaid.x;
	mov.u32 	%r52, %ntid.x;
	mov.u32 	%r53, %tid.x;
	mad.lo.s32 	%r54, %r51, %r52, %r53;
	mul.lo.s32 	%r55, %r50, %r54;
	shl.b32 	%r80, %r55, 1;
	add.s32 	%r56, %r80, %r50;
	min.s32 	%r2, %r56, %r49;
	add.s32 	%r57, %r56, %r50;
	min.s32 	%r3, %r57, %r49;
	setp.ge.s32 	%p1, %r80, %r2;
	setp.ge.s32 	%p2, %r56, %r3;
	or.pred  	%p3, %p1, %p2;
	mov.u32 	%r81, %r2;
	mov.u32 	%r89, %r80;
	@%p3 bra 	$L__BB0_1;
	bra.uni 	$L__BB0_16;
$L__BB0_1:
	setp.ge.s32 	%p9, %r80, %r2;
	@%p9 bra 	$L__BB0_8;
	sub.s32 	%r66, %r2, %r80;
	and.b32  	%r7, %r66, 3;
	setp.eq.s32 	%p10, %r7, 0;
	mov.u32 	%r87, %r80;
	@%p10 bra 	$L__BB0_5;
	neg.s32 	%r83, %r7;
	mov.u32 	%r87, %r80;
$L__BB0_4:
	.pragma "nounroll";
	mul.wide.s32 	%rd15, %r89, 4;
	add.s64 	%rd16, %rd1, %rd15;
	mul.wide.s32 	%rd17, %r87, 4;
	add.s64 	%rd18, %rd2, %rd17;
	add.s32 	%r87, %r87, 1;
	ld.global.u32 	%r67, [%rd18];
	add.s32 	%r89, %r89, 1;
	st.global.u32 	[%rd16], %r67;
	add.s32 	%r83, %r83, 1;
	setp.ne.s32 	%p11, %r83, 0;
	@%p11 bra 	$L__BB0_4;
$L__BB0_5:
	sub.s32 	%r68, %r80, %r2;
	setp.gt.u32 	%p12, %r68, -4;
	@%p12 bra 	$L__BB0_8;
	add.s64 	%rd3, %rd2, 8;
	sub.s32 	%r95, %r87, %r2;
	add.s64 	%rd4, %rd1, 8;
$L__BB0_7:
	mul.wide.s32 	%rd19, %r87, 4;
	add.s64 	%rd20, %rd3, %rd19;
	mul.wide.s32 	%rd21, %r89, 4;
	add.s64 	%rd22, %rd4, %rd21;
	ld.global.u32 	%r69, [%rd20+-8];
	st.global.u32 	[%rd22+-8], %r69;
	ld.global.u32 	%r70, [%rd20+-4];
	st.global.u32 	[%rd22+-4], %r70;
	ld.global.u32 	%r71, [%rd20];
	st.global.u32 	[%rd22], %r71;
	add.s32 	%r87, %r87, 4;
	ld.global.u32 	%r72, [%rd20+4];
	add.s32 	%r89, %r89, 4;
	st.global.u32 	[%rd22+4], %r72;
	add.s32 	%r95, %r95, 4;
	setp.eq.s32 	%p13, %r95, 0;
	@%p13 bra 	$L__BB0_8;
	bra.uni 	$L__BB0_7;
$L__BB0_8:
	setp.ge.s32 	%p14, %r81, %r3;
	@%p14 bra 	$L__BB0_15;
	sub.s32 	%r73, %r3, %r81;
	and.b32  	%r26, %r73, 3;
	setp.eq.s32 	%p15, %r26, 0;
	mov.u32 	%r94, %r81;
	@%p15 bra 	$L__BB0_12;
	neg.s32 	%r90, %r26;
	mov.u32 	%r94, %r81;
$L__BB0_11:
	.pragma "nounroll";
	mul.wide.s32 	%rd23, %r89, 4;
	add.s64 	%rd24, %rd1, %rd23;
	mul.wide.s32 	%rd25, %r94, 4;
	add.s64 	%rd26, %rd2, %rd25;
	add.s32 	%r94, %r94, 1;
	ld.global.u32 	%r74, [%rd26];
	add.s32 	%r89, %r89, 1;
	st.global.u32 	[%rd24], %r74;
	add.s32 	%r90, %r90, 1;
	setp.ne.s32 	%p16, %r90, 0;
	@%p16 bra 	$L__BB0_11;
$L__BB0_12:
	sub.s32 	%r75, %r81, %r3;
	setp.gt.u32 	%p17, %r75, -4;
	@%p17 bra 	$L__BB0_15;
	add.s64 	%rd5, %rd2, 8;
	sub.s32 	%r98, %r94, %r3;
	add.s64 	%rd6, %rd1, 8;
$L__BB0_14:
	mul.wide.s32 	%rd27, %r94, 4;
	add.s64 	%rd28, %rd5, %rd27;
	mul.wide.s32 	%rd29, %r89, 4;
	add.s64 	%rd30, %rd6, %rd29;
	ld.global.u32 	%r76, [%rd28+-8];
	st.global.u32 	[%rd30+-8], %r76;
	ld.global.u32 	%r77, [%rd28+-4];
	st.global.u32 	[%rd30+-4], %r77;
	ld.global.u32 	%r78, [%rd28];
	st.global.u32 	[%rd30], %r78;
	add.s32 	%r94, %r94, 4;
	ld.global.u32 	%r79, [%rd28+4];
	add.s32 	%r89, %r89, 4;
	st.global.u32 	[%rd30+4], %r79;
	add.s32 	%r98, %r98, 4;
	setp.ne.s32 	%p18, %r98, 0;
	@%p18 bra 	$L__BB0_14;
$L__BB0_15:
	ret;
$L__BB0_16:
	mul.wide.s32 	%rd9, %r80, 4;
	add.s64 	%rd10, %rd2, %rd9;
	ld.global.u32 	%r58, [%rd10];
	mul.wide.s32 	%rd11, %r81, 4;
	add.s64 	%rd12, %rd2, %rd11;
	ld.global.u32 	%r60, [%rd12];
	setp.ge.s32 	%p4, %r58, %r60;
	setp.lt.s32 	%p5, %r58, %r60;
	selp.u32 	%r62, 1, 0, %p5;
	add.s32 	%r80, %r80, %r62;
	selp.u32 	%r63, 1, 0, %p4;
	add.s32 	%r81, %r81, %r63;
	min.s32 	%r64, %r58, %r60;
	mul.wide.s32 	%rd13, %r89, 4;
	add.s64 	%rd14, %rd1, %rd13;
	st.global.u32 	[%rd14], %r64;
	add.s32 	%r89, %r89, 1;
	setp.lt.s32 	%p6, %r80, %r2;
	setp.lt.s32 	%p7, %r81, %r3;
	and.pred  	%p8, %p6, %p7;
	@%p8 bra 	$L__BB0_16;
	bra.uni 	$L__BB0_1;

}


// ===== COMPILED SASS (sm_100) =====

	.target	sm_100

	.elftype	@"ET_EXEC"


//--------------------- .note.nv.tkinfo           --------------------------
	.section	.note.nv.tkinfo,"",@"SHT_NOTE"
	.sectionflags	@"SHF_NOTE_NV_TKINFO"
	.tkinfo
        /*0018*/ 	.word	0x00000002
        /*0030*/ 	.string	""
        /*0030*/ 	.string	"ptxas"
        /*0030*/ 	.string	"Cuda compilation tools, release 13.0, V13.0.88"
        /*0030*/ 	.string	"Build cuda_13.0.r13.0/compiler.36424714_0"
        /*0030*/ 	.string	"-arch sm_100 -m 64 "



//--------------------- .note.nv.cuinfo           --------------------------
	.section	.note.nv.cuinfo,"",@"SHT_NOTE"
	.sectionflags	@"SHF_NOTE_NV_CUINFO"
        /*0018*/ 	.short	0x0002
        /*001a*/ 	.short	0x0064
        /*001c*/ 	.short	0x0082
	.zero		2


//--------------------- .nv.info                  --------------------------
	.section	.nv.info,"",@"SHT_CUDA_INFO"
	.align	4


	//----- nvinfo : EIATTR_REGCOUNT
	.align		4
        /*0000*/ 	.byte	0x04, 0x2f
        /*0002*/ 	.short	(.L_1 - .L_0)
	.align		4
.L_0:
        /*0004*/ 	.word	index@(_Z12merge_kernelPiS_ii)
        /*0008*/ 	.word	0x00000018


	//----- nvinfo : EIATTR_FRAME_SIZE
	.align		4
.L_1:
        /*000c*/ 	.byte	0x04, 0x11
        /*000e*/ 	.short	(.L_3 - .L_2)
	.align		4
.L_2:
        /*0010*/ 	.word	index@(_Z12merge_kernelPiS_ii)
        /*0014*/ 	.word	0x00000000


	//----- nvinfo : EIATTR_MIN_STACK_SIZE
	.align		4
.L_3:
        /*0018*/ 	.byte	0x04, 0x12
        /*001a*/ 	.short	(.L_5 - .L_4)
	.align		4
.L_4:
        /*001c*/ 	.word	index@(_Z12merge_kernelPiS_ii)
        /*0020*/ 	.word	0x00000000
.L_5:


//--------------------- .nv.compat                --------------------------
	.section	.nv.compat,"",@"SHT_CUDA_COMPAT_INFO"
	.align	4
        /*0000*/ 	.byte	0x02, 0x09, 0x00, 0x00, 0x02, 0x02, 0x01, 0x00, 0x02, 0x05, 0x05, 0x00, 0x03, 0x07, 0x01, 0x01
        /*0010*/ 	.byte	0x02, 0x03, 0x00, 0x00, 0x02, 0x06, 0x01, 0x00, 0x04, 0x0b, 0x08, 0x00, 0x09, 0x00, 0x00, 0x00
        /*0020*/ 	.byte	0x00, 0x00, 0x00, 0x00


//--------------------- .nv.info._Z12merge_kernelPiS_ii --------------------------
	.section	.nv.info._Z12merge_kernelPiS_ii,"",@"SHT_CUDA_INFO"
	.sectionflags	@""
	.align	4


	//----- nvinfo : EIATTR_CUDA_API_VERSION
	.align		4
        /*0000*/ 	.byte	0x04, 0x37
        /*0002*/ 	.short	(.L_7 - .L_6)
.L_6:
        /*0004*/ 	.word	0x00000082


	//----- nvinfo : EIATTR_KPARAM_INFO
	.align		4
.L_7:
        /*0008*/ 	.byte	0x04, 0x17
        /*000a*/ 	.short	(.L_9 - .L_8)
.L_8:
        /*000c*/ 	.word	0x00000000
        /*0010*/ 	.short	0x0003
        /*0012*/ 	.short	0x0014
        /*0014*/ 	.byte	0x00, 0xf0, 0x11, 0x00


	//----- nvinfo : EIATTR_KPARAM_INFO
	.align		4
.L_9:
        /*0018*/ 	.byte	0x04, 0x17
        /*001a*/ 	.short	(.L_11 - .L_10)
.L_10:
        /*001c*/ 	.word	0x00000000
        /*0020*/ 	.short	0x0002
        /*0022*/ 	.short	0x0010
        /*0024*/ 	.byte	0x00, 0xf0, 0x11, 0x00


	//----- nvinfo : EIATTR_KPARAM_INFO
	.align		4
.L_11:
        /*0028*/ 	.byte	0x04, 0x17
        /*002a*/ 	.short	(.L_13 - .L_12)
.L_12:
        /*002c*/ 	.word	0x00000000
        /*0030*/ 	.short	0x0001
        /*0032*/ 	.short	0x0008
        /*0034*/ 	.byte	0x00, 0xf5, 0x21, 0x00


	//----- nvinfo : EIATTR_KPARAM_INFO
	.align		4
.L_13:
        /*0038*/ 	.byte	0x04, 0x17
        /*003a*/ 	.short	(.L_15 - .L_14)
.L_14:
        /*003c*/ 	.word	0x00000000
        /*0040*/ 	.short	0x0000
        /*0042*/ 	.short	0x0000
        /*0044*/ 	.byte	0x00, 0xf5, 0x21, 0x00


	//----- nvinfo : EIATTR_SPARSE_MMA_MASK
	.align		4
.L_15:
        /*0048*/ 	.byte	0x03, 0x50
        /*004a*/ 	.short	0x0000


	//----- nvinfo : EIATTR_MAXREG_COUNT
	.align		4
        /*004c*/ 	.byte	0x03, 0x1b
        /*004e*/ 	.short	0x00ff


	//----- nvinfo : EIATTR_MERCURY_ISA_VERSION
	.align		4
        /*0050*/ 	.byte	0x03, 0x5f
        /*0052*/ 	.short	0x0101


	//----- nvinfo : EIATTR_VRC_CTA_INIT_COUNT
	.align		4
        /*0054*/ 	.byte	0x02, 0x4a
	.zero		1
	.zero		1


	//----- nvinfo : EIATTR_EXIT_INSTR_OFFSETS
	.align		4
        /*0058*/ 	.byte	0x04, 0x1c
        /*005a*/ 	.short	(.L_17 - .L_16)


	//   ....[0]....
.L_16:
        /*005c*/ 	.word	0x00000590


	//   ....[1]....
        /*0060*/ 	.word	0x000006f0


	//   ....[2]....
        /*0064*/ 	.word	0x00000890


	//----- nvinfo : EIATTR_CRS_STACK_SIZE
	.align		4
.L_17:
        /*0068*/ 	.byte	0x04, 0x1e
        /*006a*/ 	.short	(.L_19 - .L_18)
.L_18:
        /*006c*/ 	.word	0x00000000


	//----- nvinfo : EIATTR_CBANK_PARAM_SIZE
	.align		4
.L_19:
        /*0070*/ 	.byte	0x03, 0x19
        /*0072*/ 	.short	0x0018


	//----- nvinfo : EIATTR_PARAM_CBANK
	.align		4
        /*0074*/ 	.byte	0x04, 0x0a
        /*0076*/ 	.short	(.L_21 - .L_20)
	.align		4
.L_20:
        /*0078*/ 	.word	index@(.nv.constant0._Z12merge_kernelPiS_ii)
        /*007c*/ 	.short	0x0380
        /*007e*/ 	.short	0x0018


	//----- nvinfo : EIATTR_SW_WAR
	.align		4
.L_21:
        /*0080*/ 	.byte	0x04, 0x36
        /*0082*/ 	.short	(.L_23 - .L_22)
.L_22:
        /*0084*/ 	.word	0x00000008
.L_23:


//--------------------- .nv.callgraph             --------------------------
	.section	.nv.callgraph,"",@"SHT_CUDA_CALLGRAPH"
	.align	4
	.sectionentsize	8
	.align		4
        /*0000*/ 	.word	0x00000000
	.align		4
        /*0004*/ 	.word	0xffffffff
	.align		4
        /*0008*/ 	.word	0x00000000
	.align		4
        /*000c*/ 	.word	0xfffffffe
	.align		4
        /*0010*/ 	.word	0x00000000
	.align		4
        /*0014*/ 	.word	0xfffffffd
	.align		4
        /*0018*/ 	.word	0x00000000
	.align		4
        /*001c*/ 	.word	0xfffffffc


//--------------------- .text._Z12merge_kernelPiS_ii --------------------------
	.section	.text._Z12merge_kernelPiS_ii,"ax",@progbits
	.align	128
        .global         _Z12merge_kernelPiS_ii
        .type           _Z12merge_kernelPiS_ii,@function
        .size           _Z12merge_kernelPiS_ii,(.L_x_14 - _Z12merge_kernelPiS_ii)
        .other          _Z12merge_kernelPiS_ii,@"STO_CUDA_ENTRY STV_DEFAULT"
_Z12merge_kernelPiS_ii:
.text._Z12merge_kernelPiS_ii:
[----:B------:R-:W-:Y:S01]  /*0000*/  LDC R1, c[0x0][0x37c] ;  /* 0x0000df00ff017b82 */ /* 0x000fe20000000800 */
[----:B------:R-:W0:Y:S07]  /*0010*/  S2R R3, SR_TID.X ;  /* 0x0000000000037919 */ /* 0x000e2e0000002100 */
[----:B------:R-:W0:Y:S01]  /*0020*/  S2UR UR4, SR_CTAID.X ;  /* 0x00000000000479c3 */ /* 0x000e220000002500 */
[----:B------:R-:W1:Y:S01]  /*0030*/  LDCU.64 UR8, c[0x0][0x358] ;  /* 0x00006b00ff0877ac */ /* 0x000e620008000a00 */
[----:B------:R-:W-:Y:S06]  /*0040*/  BSSY.RECONVERGENT B0, `(.L_x_0) ;  /* 0x0000023000007945 */ /* 0x000fec0003800200 */
[----:B------:R-:W0:Y:S08]  /*0050*/  LDC R0, c[0x0][0x360] ;  /* 0x0000d800ff007b82 */ /* 0x000e300000000800 */
[----:B------:R-:W2:Y:S08]  /*0060*/  LDC.64 R4, c[0x0][0x390] ;  /* 0x0000e400ff047b82 */ /* 0x000eb00000000a00 */
[----:B------:R-:W3:Y:S01]  /*0070*/  LDC.64 R6, c[0x0][0x380] ;  /* 0x0000e000ff067b82 */ /* 0x000ee20000000a00 */
[----:B0-----:R-:W-:-:S07]  /*0080*/  IMAD R0, R0, UR4, R3 ;  /* 0x0000000400007c24 */ /* 0x001fce000f8e0203 */
[----:B------:R-:W0:Y:S01]  /*0090*/  LDC.64 R8, c[0x0][0x388] ;  /* 0x0000e200ff087b82 */ /* 0x000e220000000a00 */
[----:B--2---:R-:W-:-:S04]  /*00a0*/  IMAD R0, R0, R5, RZ ;  /* 0x0000000500007224 */ /* 0x004fc800078e02ff */
[----:B------:R-:W-:-:S04]  /*00b0*/  IMAD.SHL.U32 R0, R0, 0x2, RZ ;  /* 0x0000000200007824 */ /* 0x000fc800078e00ff */
[----:B------:R-:W-:-:S05]  /*00c0*/  IMAD.IADD R3, R0, 0x1, R5 ;  /* 0x0000000100037824 */ /* 0x000fca00078e0205 */
[C---:B------:R-:W-:Y:S02]  /*00d0*/  VIADDMNMX R2, R3.reuse, R5, R4, PT ;  /* 0x0000000503027246 */ /* 0x040fe40003800104 */
[C---:B------:R-:W-:Y:S02]  /*00e0*/  VIMNMX R5, PT, PT, R3.reuse, R4, PT ;  /* 0x0000000403057248 */ /* 0x040fe40003fe0100 */
[----:B------:R-:W-:Y:S02]  /*00f0*/  ISETP.GE.AND P0, PT, R3, R2, PT ;  /* 0x000000020300720c */ /* 0x000fe40003f06270 */
[----:B------:R-:W-:Y:S01]  /*0100*/  MOV R4, R0 ;  /* 0x0000000000047202 */ /* 0x000fe20000000f00 */
[----:B------:R-:W-:Y:S01]  /*0110*/  IMAD.MOV.U32 R3, RZ, RZ, R5 ;  /* 0x000000ffff037224 */ /* 0x000fe200078e0005 */
[----:B------:R-:W-:-:S13]  /*0120*/  ISETP.GE.OR P0, PT, R0, R5, P0 ;  /* 0x000000050000720c */ /* 0x000fda0000706670 */
[----:B-1-3--:R-:W-:Y:S05]  /*0130*/  @P0 BRA `(.L_x_1) ;  /* 0x00000000004c0947 */ /* 0x00afea0003800000 */
.L_x_2:
[----:B------:R-:W-:-:S04]  /*0140*/  IMAD.WIDE R10, R4, 0x4, R6 ;  /* 0x00000004040a7825 */ /* 0x000fc800078e0206 */
[C---:B------:R-:W-:Y:S02]  /*0150*/  IMAD.WIDE R12, R3.reuse, 0x4, R6 ;  /* 0x00000004030c7825 */ /* 0x040fe400078e0206 */
[----:B------:R-:W2:Y:S04]  /*0160*/  LDG.E R10, desc[UR8][R10.64] ;  /* 0x000000080a0a7981 */ /* 0x000ea8000c1e1900 */
[----:B------:R-:W2:Y:S01]  /*0170*/  LDG.E R13, desc[UR8][R12.64] ;  /* 0x000000080c0d7981 */ /* 0x000ea2000c1e1900 */
[C---:B0-----:R-:W-:Y:S01]  /*0180*/  IMAD.WIDE R14, R0.reuse, 0x4, R8 ;  /* 0x00000004000e7825 */ /* 0x041fe200078e0208 */
[----:B------:R-:W-:Y:S02]  /*0190*/  IADD3 R17, PT, PT, R3, 0x1, RZ ;  /* 0x0000000103117810 */ /* 0x000fe40007ffe0ff */
[----:B------:R-:W-:Y:S01]  /*01a0*/  IADD3 R0, PT, PT, R0, 0x1, RZ ;  /* 0x0000000100007810 */ /* 0x000fe20007ffe0ff */
[----:B------:R-:W-:Y:S01]  /*01b0*/  VIADD R16, R4, 0x1 ;  /* 0x0000000104107836 */ /* 0x000fe20000000000 */
[----:B--2---:R-:W-:-:S02]  /*01c0*/  ISETP.GE.AND P0, PT, R10, R13, PT ;  /* 0x0000000d0a00720c */ /* 0x004fc40003f06270 */
[CC--:B------:R-:W-:Y:S02]  /*01d0*/  ISETP.GE.AND P1, PT, R10.reuse, R13.reuse, PT ;  /* 0x0000000d0a00720c */ /* 0x0c0fe40003f26270 */
[----:B------:R-:W-:-:S05]  /*01e0*/  VIMNMX R19, PT, PT, R10, R13, PT ;  /* 0x0000000d0a137248 */ /* 0x000fca0003fe0100 */
[----:B------:R1:W-:Y:S04]  /*01f0*/  STG.E desc[UR8][R14.64], R19 ;  /* 0x000000130e007986 */ /* 0x0003e8000c101908 */
[----:B------:R-:W-:Y:S02]  /*0200*/  @!P0 IMAD.MOV R17, RZ, RZ, R3 ;  /* 0x000000ffff118224 */ /* 0x000fe400078e0203 */
[----:B------:R-:W-:Y:S02]  /*0210*/  @P1 IMAD.MOV R16, RZ, RZ, R4 ;  /* 0x000000ffff101224 */ /* 0x000fe400078e0204 */
[----:B------:R-:W-:Y:S01]  /*0220*/  IMAD.MOV.U32 R3, RZ, RZ, R17 ;  /* 0x000000ffff037224 */ /* 0x000fe200078e0011 */
[----:B------:R-:W-:Y:S01]  /*0230*/  ISETP.GE.AND P0, PT, R17, R2, PT ;  /* 0x000000021100720c */ /* 0x000fe20003f06270 */
[----:B------:R-:W-:Y:S01]  /*0240*/  IMAD.MOV.U32 R4, RZ, RZ, R16 ;  /* 0x000000ffff047224 */ /* 0x000fe200078e0010 */
[----:B------:R-:W-:-:S13]  /*0250*/  ISETP.LT.AND P1, PT, R16, R5, PT ;  /* 0x000000051000720c */ /* 0x000fda0003f21270 */
[----:B-1----:R-:W-:Y:S05]  /*0260*/  @!P0 BRA P1, `(.L_x_2) ;  /* 0xfffffffc00b48947 */ /* 0x002fea000083ffff */
.L_x_1:
[----:B------:R-:W-:Y:S05]  /*0270*/  BSYNC.RECONVERGENT B0 ;  /* 0x0000000000007941 */ /* 0x000fea0003800200 */
.L_x_0:
[----:B------:R-:W-:Y:S01]  /*0280*/  ISETP.GE.AND P0, PT, R4, R5, PT ;  /* 0x000000050400720c */ /* 0x000fe20003f06270 */
[----:B------:R-:W-:-:S12]  /*0290*/  BSSY.RECONVERGENT B0, `(.L_x_3) ;  /* 0x000002e000007945 */ /* 0x000fd80003800200 */
[----:B------:R-:W-:Y:S05]  /*02a0*/  @P0 BRA `(.L_x_4) ;  /* 0x0000000000b00947 */ /* 0x000fea0003800000 */
[----:B------:R-:W-:Y:S01]  /*02b0*/  IADD3 R6, PT, PT, R5, -R4, RZ ;  /* 0x8000000405067210 */ /* 0x000fe20007ffe0ff */
[----:B------:R-:W-:Y:S01]  /*02c0*/  IMAD.IADD R7, R4, 0x1, -R5 ;  /* 0x0000000104077824 */ /* 0x000fe200078e0a05 */
[----:B------:R-:W-:Y:S01]  /*02d0*/  BSSY.RECONVERGENT B1, `(.L_x_5) ;  /* 0x0000012000017945 */ /* 0x000fe20003800200 */
[----:B0-----:R-:W-:Y:S01]  /*02e0*/  IMAD.MOV.U32 R8, RZ, RZ, R4 ;  /* 0x000000ffff087224 */ /* 0x001fe200078e0004 */
[----:B------:R-:W-:Y:S02]  /*02f0*/  LOP3.LUT P1, R6, R6, 0x3, RZ, 0xc0, !PT ;  /* 0x0000000306067812 */ /* 0x000fe4000782c0ff */
[----:B------:R-:W-:-:S11]  /*0300*/  ISETP.GT.U32.AND P0, PT, R7, -0x4, PT ;  /* 0xfffffffc0700780c */ /* 0x000fd60003f04070 */
[----:B------:R-:W-:Y:S05]  /*0310*/  @!P1 BRA `(.L_x_6) ;  /* 0x0000000000349947 */ /* 0x000fea0003800000 */
[----:B------:R-:W0:Y:S01]  /*0320*/  LDC.64 R14, c[0x0][0x380] ;  /* 0x0000e000ff0e7b82 */ /* 0x000e220000000a00 */
[----:B------:R-:W-:Y:S01]  /*0330*/  IADD3 R9, PT, PT, -R6, RZ, RZ ;  /* 0x000000ff06097210 */ /* 0x000fe20007ffe1ff */
[----:B------:R-:W-:-:S06]  /*0340*/  IMAD.MOV.U32 R8, RZ, RZ, R4 ;  /* 0x000000ffff087224 */ /* 0x000fcc00078e0004 */
[----:B------:R-:W1:Y:S02]  /*0350*/  LDC.64 R10, c[0x0][0x388] ;  /* 0x0000e200ff0a7b82 */ /* 0x000e640000000a00 */
.L_x_7:
[----:B0-2---:R-:W-:-:S06]  /*0360*/  IMAD.WIDE R6, R8, 0x4, R14 ;  /* 0x0000000408067825 */ /* 0x005fcc00078e020e */
[----:B------:R-:W2:Y:S01]  /*0370*/  LDG.E R7, desc[UR8][R6.64] ;  /* 0x0000000806077981 */ /* 0x000ea2000c1e1900 */
[C---:B-1----:R-:W-:Y:S01]  /*0380*/  IMAD.WIDE R12, R0.reuse, 0x4, R10 ;  /* 0x00000004000c7825 */ /* 0x042fe200078e020a */
[----:B------:R-:W-:Y:S02]  /*0390*/  IADD3 R9, PT, PT, R9, 0x1, RZ ;  /* 0x0000000109097810 */ /* 0x000fe40007ffe0ff */
[----:B------:R-:W-:Y:S01]  /*03a0*/  IADD3 R0, PT, PT, R0, 0x1, RZ ;  /* 0x0000000100007810 */ /* 0x000fe20007ffe0ff */
[----:B------:R-:W-:Y:S01]  /*03b0*/  VIADD R8, R8, 0x1 ;  /* 0x0000000108087836 */ /* 0x000fe20000000000 */
[----:B------:R-:W-:Y:S01]  /*03c0*/  ISETP.NE.AND P1, PT, R9, RZ, PT ;  /* 0x000000ff0900720c */ /* 0x000fe20003f25270 */
[----:B--2---:R2:W-:-:S12]  /*03d0*/  STG.E desc[UR8][R12.64], R7 ;  /* 0x000000070c007986 */ /* 0x0045d8000c101908 */
[----:B------:R-:W-:Y:S05]  /*03e0*/  @P1 BRA `(.L_x_7) ;  /* 0xfffffffc00dc1947 */ /* 0x000fea000383ffff */
.L_x_6:
[----:B------:R-:W-:Y:S05]  /*03f0*/  BSYNC.RECONVERGENT B1 ;  /* 0x0000000000017941 */ /* 0x000fea0003800200 */
.L_x_5:
[----:B------:R-:W-:Y:S05]  /*0400*/  @P0 BRA `(.L_x_4) ;  /* 0x0000000000580947 */ /* 0x000fea0003800000 */
[----:B------:R-:W0:Y:S01]  /*0410*/  LDC.64 R10, c[0x0][0x388] ;  /* 0x0000e200ff0a7b82 */ /* 0x000e220000000a00 */
[----:B------:R-:W-:-:S07]  /*0420*/  IMAD.IADD R9, R8, 0x1, -R5 ;  /* 0x0000000108097824 */ /* 0x000fce00078e0a05 */
[----:B--2---:R-:W1:Y:S01]  /*0430*/  LDC.64 R6, c[0x0][0x380] ;  /* 0x0000e000ff067b82 */ /* 0x004e620000000a00 */
[----:B0-----:R-:W-:-:S05]  /*0440*/  IADD3 R4, P1, PT, R10, 0x8, RZ ;  /* 0x000000080a047810 */ /* 0x001fca0007f3e0ff */
[----:B------:R-:W-:Y:S01]  /*0450*/  IMAD.X R5, RZ, RZ, R11, P1 ;  /* 0x000000ffff057224 */ /* 0x000fe200008e060b */
[----:B-1----:R-:W-:-:S04]  /*0460*/  IADD3 R6, P0, PT, R6, 0x8, RZ ;  /* 0x0000000806067810 */ /* 0x002fc80007f1e0ff */
[----:B------:R-:W-:-:S09]  /*0470*/  IADD3.X R7, PT, PT, RZ, R7, RZ, P0, !PT ;  /* 0x00000007ff077210 */ /* 0x000fd200007fe4ff */
.L_x_8:
[----:B------:R-:W-:-:S05]  /*0480*/  IMAD.WIDE R10, R8, 0x4, R6 ;  /* 0x00000004080a7825 */ /* 0x000fca00078e0206 */
[----:B-1----:R-:W2:Y:S01]  /*0490*/  LDG.E R15, desc[UR8][R10.64+-0x8] ;  /* 0xfffff8080a0f7981 */ /* 0x002ea2000c1e1900 */
[----:B------:R-:W-:-:S05]  /*04a0*/  IMAD.WIDE R12, R0, 0x4, R4 ;  /* 0x00000004000c7825 */ /* 0x000fca00078e0204 */
[----:B--2---:R1:W-:Y:S04]  /*04b0*/  STG.E desc[UR8][R12.64+-0x8], R15 ;  /* 0xfffff80f0c007986 */ /* 0x0043e8000c101908 */
[----:B------:R-:W2:Y:S04]  /*04c0*/  LDG.E R17, desc[UR8][R10.64+-0x4] ;  /* 0xfffffc080a117981 */ /* 0x000ea8000c1e1900 */
[----:B--2---:R1:W-:Y:S04]  /*04d0*/  STG.E desc[UR8][R12.64+-0x4], R17 ;  /* 0xfffffc110c007986 */ /* 0x0043e8000c101908 */
[----:B------:R-:W2:Y:S04]  /*04e0*/  LDG.E R19, desc[UR8][R10.64] ;  /* 0x000000080a137981 */ /* 0x000ea8000c1e1900 */
[----:B--2---:R1:W-:Y:S04]  /*04f0*/  STG.E desc[UR8][R12.64], R19 ;  /* 0x000000130c007986 */ /* 0x0043e8000c101908 */
[----:B------:R-:W2:Y:S01]  /*0500*/  LDG.E R21, desc[UR8][R10.64+0x4] ;  /* 0x000004080a157981 */ /* 0x000ea2000c1e1900 */
[----:B------:R-:W-:Y:S01]  /*0510*/  IADD3 R9, PT, PT, R9, 0x4, RZ ;  /* 0x0000000409097810 */ /* 0x000fe20007ffe0ff */
[----:B------:R-:W-:Y:S01]  /*0520*/  VIADD R8, R8, 0x4 ;  /* 0x0000000408087836 */ /* 0x000fe20000000000 */
[----:B------:R-:W-:-:S02]  /*0530*/  IADD3 R0, PT, PT, R0, 0x4, RZ ;  /* 0x0000000400007810 */ /* 0x000fc40007ffe0ff */
[----:B------:R-:W-:Y:S01]  /*0540*/  ISETP.NE.AND P0, PT, R9, RZ, PT ;  /* 0x000000ff0900720c */ /* 0x000fe20003f05270 */
[----:B--2---:R1:W-:-:S12]  /*0550*/  STG.E desc[UR8][R12.64+0x4], R21 ;  /* 0x000004150c007986 */ /* 0x0043d8000c101908 */
[----:B------:R-:W-:Y:S05]  /*0560*/  @P0 BRA `(.L_x_8) ;  /* 0xfffffffc00c40947 */ /* 0x000fea000383ffff */
.L_x_4:
[----:B------:R-:W-:Y:S05]  /*0570*/  BSYNC.RECONVERGENT B0 ;  /* 0x0000000000007941 */ /* 0x000fea0003800200 */
.L_x_3:
[----:B------:R-:W-:-:S13]  /*0580*/  ISETP.GE.AND P0, PT, R3, R2, PT ;  /* 0x000000020300720c */ /* 0x000fda0003f06270 */
[----:B------:R-:W-:Y:S05]  /*0590*/  @P0 EXIT ;  /* 0x000000000000094d */ /* 0x000fea0003800000 */
[C-C-:B------:R-:W-:Y:S01]  /*05a0*/  IMAD.IADD R4, R2.reuse, 0x1, -R3.reuse ;  /* 0x0000000102047824 */ /* 0x140fe200078e0a03 */
[----:B------:R-:W-:Y:S01]  /*05b0*/  IADD3 R5, PT, PT, -R2, R3, RZ ;  /* 0x0000000302057210 */ /* 0x000fe20007ffe1ff */
[----:B------:R-:W-:Y:S01]  /*05c0*/  BSSY.RECONVERGENT B0, `(.L_x_9) ;  /* 0x0000012000007945 */ /* 0x000fe20003800200 */
[----:B-12---:R-:W-:Y:S02]  /*05d0*/  IMAD.MOV.U32 R13, RZ, RZ, R3 ;  /* 0x000000ffff0d7224 */ /* 0x006fe400078e0003 */
[----:B------:R-:W-:Y:S02]  /*05e0*/  LOP3.LUT P1, R4, R4, 0x3, RZ, 0xc0, !PT ;  /* 0x0000000304047812 */ /* 0x000fe4000782c0ff */
[----:B------:R-:W-:-:S11]  /*05f0*/  ISETP.GT.U32.AND P0, PT, R5, -0x4, PT ;  /* 0xfffffffc0500780c */ /* 0x000fd60003f04070 */
[----:B------:R-:W-:Y:S05]  /*0600*/  @!P1 BRA `(.L_x_10) ;  /* 0x0000000000349947 */ /* 0x000fea0003800000 */
[----:B------:R-:W1:Y:S01]  /*0610*/  LDC.64 R10, c[0x0][0x380] ;  /* 0x0000e000ff0a7b82 */ /* 0x000e620000000a00 */
[----:B------:R-:W-:Y:S01]  /*0620*/  IADD3 R12, PT, PT, -R4, RZ, RZ ;  /* 0x000000ff040c7210 */ /* 0x000fe20007ffe1ff */
[----:B------:R-:W-:-:S06]  /*0630*/  IMAD.MOV.U32 R13, RZ, RZ, R3 ;  /* 0x000000ffff0d7224 */ /* 0x000fcc00078e0003 */
[----:B------:R-:W2:Y:S02]  /*0640*/  LDC.64 R6, c[0x0][0x388] ;  /* 0x0000e200ff067b82 */ /* 0x000ea40000000a00 */
.L_x_11:
[----:B-1-3--:R-:W-:-:S06]  /*0650*/  IMAD.WIDE R4, R13, 0x4, R10 ;  /* 0x000000040d047825 */ /* 0x00afcc00078e020a */
[----:B------:R-:W3:Y:S01]  /*0660*/  LDG.E R5, desc[UR8][R4.64] ;  /* 0x0000000804057981 */ /* 0x000ee2000c1e1900 */
[----:B0-2---:R-:W-:Y:S01]  /*0670*/  IMAD.WIDE R8, R0, 0x4, R6 ;  /* 0x0000000400087825 */ /* 0x005fe200078e0206 */
[----:B------:R-:W-:Y:S02]  /*0680*/  IADD3 R12, PT, PT, R12, 0x1, RZ ;  /* 0x000000010c0c7810 */ /* 0x000fe40007ffe0ff */
[----:B------:R-:W-:Y:S01]  /*0690*/  IADD3 R0, PT, PT, R0, 0x1, RZ ;  /* 0x0000000100007810 */ /* 0x000fe20007ffe0ff */
[----:B------:R-:W-:Y:S01]  /*06a0*/  VIADD R13, R13, 0x1 ;  /* 0x000000010d0d7836 */ /* 0x000fe20000000000 */
[----:B------:R-:W-:Y:S01]  /*06b0*/  ISETP.NE.AND P1, PT, R12, RZ, PT ;  /* 0x000000ff0c00720c */ /* 0x000fe20003f25270 */
[----:B---3--:R3:W-:-:S12]  /*06c0*/  STG.E desc[UR8][R8.64], R5 ;  /* 0x0000000508007986 */ /* 0x0087d8000c101908 */
[----:B------:R-:W-:Y:S05]  /*06d0*/  @P1 BRA `(.L_x_11) ;  /* 0xfffffffc00dc1947 */ /* 0x000fea000383ffff */
.L_x_10:
[----:B------:R-:W-:Y:S05]  /*06e0*/  BSYNC.RECONVERGENT B0 ;  /* 0x0000000000007941 */ /* 0x000fea0003800200 */
.L_x_9:
[----:B------:R-:W-:Y:S05]  /*06f0*/  @P0 EXIT ;  /* 0x000000000000094d */ /* 0x000fea0003800000 */
[----:B------:R-:W1:Y:S01]  /*0700*/  LDCU.128 UR4, c[0x0][0x380] ;  /* 0x00007000ff0477ac */ /* 0x000e620008000c00 */
[----:B------:R-:W-:Y:S01]  /*0710*/  IMAD.IADD R6, R13, 0x1, -R2 ;  /* 0x000000010d067824 */ /* 0x000fe200078e0a02 */
[----:B-1----:R-:W-:Y:S02]  /*0720*/  UIADD3 UR4, UP0, UPT, UR4, 0x8, URZ ;  /* 0x0000000804047890 */ /* 0x002fe4000ff1e0ff */
[----:B------:R-:W-:Y:S02]  /*0730*/  UIADD3 UR6, UP1, UPT, UR6, 0x8, URZ ;  /* 0x0000000806067890 */ /* 0x000fe4000ff3e0ff */
[----:B------:R-:W-:Y:S02]  /*0740*/  UIADD3.X UR5, UPT, UPT, URZ, UR5, URZ, UP0, !UPT ;  /* 0x00000005ff057290 */ /* 0x000fe400087fe4ff */
[----:B------:R-:W-:-:S12]  /*0750*/  UIADD3.X UR7, UPT, UPT, URZ, UR7, URZ, UP1, !UPT ;  /* 0x00000007ff077290 */ /* 0x000fd80008ffe4ff */
.L_x_12:
[----:B------:R-:W-:Y:S01]  /*0760*/  MOV R2, UR4 ;  /* 0x0000000400027c02 */ /* 0x000fe20008000f00 */
[----:B------:R-:W-:-:S04]  /*0770*/  IMAD.U32 R3, RZ, RZ, UR5 ;  /* 0x00000005ff037e24 */ /* 0x000fc8000f8e00ff */
[----:B------:R-:W-:-:S05]  /*0780*/  IMAD.WIDE R2, R13, 0x4, R2 ;  /* 0x000000040d027825 */ /* 0x000fca00078e0202 */
[----:B-1----:R-:W2:Y:S01]  /*0790*/  LDG.E R7, desc[UR8][R2.64+-0x8] ;  /* 0xfffff80802077981 */ /* 0x002ea2000c1e1900 */
[----:B------:R-:W-:Y:S01]  /*07a0*/  MOV R4, UR6 ;  /* 0x0000000600047c02 */ /* 0x000fe20008000f00 */
[----:B---3--:R-:W-:-:S04]  /*07b0*/  IMAD.U32 R5, RZ, RZ, UR7 ;  /* 0x00000007ff057e24 */ /* 0x008fc8000f8e00ff */
[----:B------:R-:W-:-:S05]  /*07c0*/  IMAD.WIDE R4, R0, 0x4, R4 ;  /* 0x0000000400047825 */ /* 0x000fca00078e0204 */
[----:B--2---:R1:W-:Y:S04]  /*07d0*/  STG.E desc[UR8][R4.64+-0x8], R7 ;  /* 0xfffff80704007986 */ /* 0x0043e8000c101908 */
[----:B0-----:R-:W2:Y:S04]  /*07e0*/  LDG.E R9, desc[UR8][R2.64+-0x4] ;  /* 0xfffffc0802097981 */ /* 0x001ea8000c1e1900 */
        /* <DEDUP_REMOVED lines=10> */
[----:B------:R-:W-:Y:S05]  /*0890*/  EXIT ;  /* 0x000000000000794d */ /* 0x000fea0003800000 */
.L_x_13:
[----:B------:R-:W-:-:S00]  /*08a0*/  BRA `(.L_x_13) ;  /* 0xfffffffc00fc7947 */ /* 0x000fc0000383ffff */
[----:B------:R-:W-:-:S00]  /*08b0*/  NOP ;  /* 0x0000000000007918 */ /* 0x000fc00000000000 */
        /* <DEDUP_REMOVED lines=12> */
.L_x_14:


//--------------------- .nv.shared.reserved.0     --------------------------
	.section	.nv.shared.reserved.0,"aw",@nobits
	.weak		__nv_reservedSMEM_offset_0_alias
	.size		__nv_reservedSMEM_offset_0_alias, 0, 64
	.other		__nv_reservedSMEM_offset_0_alias,@"STO_CUDA_RESERVED_SHARED STV_DEFAULT"
__nv_reservedSMEM_offset_0_alias:
	.zero		0
	.zero		64


//--------------------- .nv.constant0._Z12merge_kernelPiS_ii --------------------------
	.section	.nv.constant0._Z12merge_kernelPiS_ii,"a",@progbits
	.sectionflags	@""
	.align	4
.nv.constant0._Z12merge_kernelPiS_ii:
	.zero		920


//--------------------- SYMBOLS --------------------------

	.type		.nv.reservedSmem.offset0,@object
	.size		.nv.reservedSmem.offset0,0x4
